	.headerflags	@"EF_CUDA_TEXMODE_UNIFIED EF_CUDA_64BIT_ADDRESS EF_CUDA_ACCELERATORS EF_CUDA_SM90 EF_CUDA_VIRTUAL_SM(EF_CUDA_SM90)"
	.elftype	@"ET_EXEC"


//--------------------- .nv.info                  --------------------------
	.section	.nv.info,"",@"SHT_CUDA_INFO"
	.align	4


	//----- nvinfo : EIATTR_REGCOUNT
	.align		4
        /*0000*/ 	.byte	0x04, 0x2f
        /*0002*/ 	.short	(.L_3 - .L_2)
	.align		4
.L_2:
        /*0004*/ 	.word	index@(triton_poi_fused__native_batch_norm_legit_no_training_relu_38)
        /*0008*/ 	.word	0x00000020


	//----- nvinfo : EIATTR_MIN_STACK_SIZE
	.align		4
.L_3:
        /*000c*/ 	.byte	0x04, 0x12
        /*000e*/ 	.short	(.L_5 - .L_4)
	.align		4
.L_4:
        /*0010*/ 	.word	index@(triton_poi_fused__native_batch_norm_legit_no_training_relu_38)
        /*0014*/ 	.word	0x00000000


	//----- nvinfo : EIATTR_FRAME_SIZE
	.align		4
.L_5:
        /*0018*/ 	.byte	0x04, 0x11
        /*001a*/ 	.short	(.L_7 - .L_6)
	.align		4
.L_6:
        /*001c*/ 	.word	index@(triton_poi_fused__native_batch_norm_legit_no_training_relu_38)
        /*0020*/ 	.word	0x00000000


	//----- nvinfo : EIATTR_MIN_STACK_SIZE
	.align		4
.L_7:
        /*0024*/ 	.byte	0x04, 0x12
        /*0026*/ 	.short	(.L_9 - .L_8)
	.align		4
.L_8:
        /*0028*/ 	.word	index@(triton_poi_fused__native_batch_norm_legit_no_training_relu_38)
        /*002c*/ 	.word	0x00000000
.L_9:


//--------------------- .nv.info.triton_poi_fused__native_batch_norm_legit_no_training_relu_38 --------------------------
	.section	.nv.info.triton_poi_fused__native_batch_norm_legit_no_training_relu_38,"",@"SHT_CUDA_INFO"
	.sectionflags	@""
	.align	4


	//----- nvinfo : EIATTR_CUDA_API_VERSION
	.align		4
        /*0000*/ 	.byte	0x04, 0x37
        /*0002*/ 	.short	(.L_11 - .L_10)
.L_10:
        /*0004*/ 	.word	0x0000007c


	//----- nvinfo : EIATTR_KPARAM_INFO
	.align		4
.L_11:
        /*0008*/ 	.byte	0x04, 0x17
        /*000a*/ 	.short	(.L_13 - .L_12)
.L_12:
        /*000c*/ 	.word	0x00000000
        /*0010*/ 	.short	0x0007
        /*0012*/ 	.short	0x0034
        /*0014*/ 	.byte	0x00, 0xf0, 0x11, 0x00


	//----- nvinfo : EIATTR_KPARAM_INFO
	.align		4
.L_13:
        /*0018*/ 	.byte	0x04, 0x17
        /*001a*/ 	.short	(.L_15 - .L_14)
.L_14:
        /*001c*/ 	.word	0x00000000
        /*0020*/ 	.short	0x0006
        /*0022*/ 	.short	0x0030
        /*0024*/ 	.byte	0x00, 0xf0, 0x11, 0x00


	//----- nvinfo : EIATTR_KPARAM_INFO
	.align		4
.L_15:
        /*0028*/ 	.byte	0x04, 0x17
        /*002a*/ 	.short	(.L_17 - .L_16)
.L_16:
        /*002c*/ 	.word	0x00000000
        /*0030*/ 	.short	0x0005
        /*0032*/ 	.short	0x0028
        /*0034*/ 	.byte	0x00, 0xf4, 0x21, 0x00


	//----- nvinfo : EIATTR_KPARAM_INFO
	.align		4
.L_17:
        /*0038*/ 	.byte	0x04, 0x17
        /*003a*/ 	.short	(.L_19 - .L_18)
.L_18:
        /*003c*/ 	.word	0x00000000
        /*0040*/ 	.short	0x0004
        /*0042*/ 	.short	0x0020
        /*0044*/ 	.byte	0x00, 0xf4, 0x21, 0x00


	//----- nvinfo : EIATTR_KPARAM_INFO
	.align		4
.L_19:
        /*0048*/ 	.byte	0x04, 0x17
        /*004a*/ 	.short	(.L_21 - .L_20)
.L_20:
        /*004c*/ 	.word	0x00000000
        /*0050*/ 	.short	0x0003
        /*0052*/ 	.short	0x0018
        /*0054*/ 	.byte	0x00, 0xf4, 0x21, 0x00


	//----- nvinfo : EIATTR_KPARAM_INFO
	.align		4
.L_21:
        /*0058*/ 	.byte	0x04, 0x17
        /*005a*/ 	.short	(.L_23 - .L_22)
.L_22:
        /*005c*/ 	.word	0x00000000
        /*0060*/ 	.short	0x0002
        /*0062*/ 	.short	0x0010
        /*0064*/ 	.byte	0x00, 0xf4, 0x21, 0x00


	//----- nvinfo : EIATTR_KPARAM_INFO
	.align		4
.L_23:
        /*0068*/ 	.byte	0x04, 0x17
        /*006a*/ 	.short	(.L_25 - .L_24)
.L_24:
        /*006c*/ 	.word	0x00000000
        /*0070*/ 	.short	0x0001
        /*0072*/ 	.short	0x0008
        /*0074*/ 	.byte	0x00, 0xf4, 0x21, 0x00


	//----- nvinfo : EIATTR_KPARAM_INFO
	.align		4
.L_25:
        /*0078*/ 	.byte	0x04, 0x17
        /*007a*/ 	.short	(.L_27 - .L_26)
.L_26:
        /*007c*/ 	.word	0x00000000
        /*0080*/ 	.short	0x0000
        /*0082*/ 	.short	0x0000
        /*0084*/ 	.byte	0x00, 0xf4, 0x21, 0x00


	//----- nvinfo : EIATTR_SPARSE_MMA_MASK
	.align		4
.L_27:
        /*0088*/ 	.byte	0x03, 0x50
        /*008a*/ 	.short	0x0000


	//----- nvinfo : EIATTR_MAXREG_COUNT
	.align		4
        /*008c*/ 	.byte	0x03, 0x1b
        /*008e*/ 	.short	0x00ff


	//----- nvinfo : EIATTR_EXIT_INSTR_OFFSETS
	.align		4
        /*0090*/ 	.byte	0x04, 0x1c
        /*0092*/ 	.short	(.L_29 - .L_28)


	//   ....[0]....
.L_28:
        /*0094*/ 	.word	0x00000bf0


	//   ....[1]....
        /*0098*/ 	.word	0x00000cc0


	//----- nvinfo : EIATTR_REQNTID
	.align		4
.L_29:
        /*009c*/ 	.byte	0x04, 0x10
        /*009e*/ 	.short	(.L_31 - .L_30)
.L_30:
        /*00a0*/ 	.word	0x00000080
        /*00a4*/ 	.word	0x00000001
        /*00a8*/ 	.word	0x00000001


	//----- nvinfo : EIATTR_CBANK_PARAM_SIZE
	.align		4
.L_31:
        /*00ac*/ 	.byte	0x03, 0x19
        /*00ae*/ 	.short	0x0038


	//----- nvinfo : EIATTR_PARAM_CBANK
	.align		4
        /*00b0*/ 	.byte	0x04, 0x0a
        /*00b2*/ 	.short	(.L_33 - .L_32)
	.align		4
.L_32:
        /*00b4*/ 	.word	index@(.nv.constant0.triton_poi_fused__native_batch_norm_legit_no_training_relu_38)
        /*00b8*/ 	.short	0x0210
        /*00ba*/ 	.short	0x0038


	//----- nvinfo : EIATTR_SW_WAR
	.align		4
.L_33:
        /*00bc*/ 	.byte	0x04, 0x36
        /*00be*/ 	.short	(.L_35 - .L_34)
.L_34:
        /*00c0*/ 	.word	0x00000008
.L_35:


//--------------------- .nv.callgraph             --------------------------
	.section	.nv.callgraph,"",@"SHT_CUDA_CALLGRAPH"
	.align	4
	.sectionentsize	8
	.align		4
        /*0000*/ 	.word	0x00000000
	.align		4
        /*0004*/ 	.word	0xffffffff
	.align		4
        /*0008*/ 	.word	0x00000000
	.align		4
        /*000c*/ 	.word	0xfffffffe
	.align		4
        /*0010*/ 	.word	0x00000000
	.align		4
        /*0014*/ 	.word	0xfffffffd
	.align		4
        /*0018*/ 	.word	0x00000000
	.align		4
        /*001c*/ 	.word	0xfffffffc


//--------------------- .nv.constant4             --------------------------
	.section	.nv.constant4,"a",@progbits
	.align	8
	.align		8
.nv.constant4:
        /*0000*/ 	.dword	_$_str
	.align		8
        /*0008*/ 	.dword	_$_str_$_2


//--------------------- .text.triton_poi_fused__native_batch_norm_legit_no_training_relu_38 --------------------------
	.section	.text.triton_poi_fused__native_batch_norm_legit_no_training_relu_38,"ax",@progbits
	.sectionflags	@"SHF_BARRIERS=1"
	.align	128
        .global         triton_poi_fused__native_batch_norm_legit_no_training_relu_38
        .type           triton_poi_fused__native_batch_norm_legit_no_training_relu_38,@function
        .size           triton_poi_fused__native_batch_norm_legit_no_training_relu_38,(.L_x_1 - triton_poi_fused__native_batch_norm_legit_no_training_relu_38)
        .other          triton_poi_fused__native_batch_norm_legit_no_training_relu_38,@"STO_CUDA_ENTRY STV_DEFAULT"
triton_poi_fused__native_batch_norm_legit_no_training_relu_38:
.text.triton_poi_fused__native_batch_norm_legit_no_training_relu_38:
[----:B------:R-:W0:Y:S01]  /*0000*/  LDC R1, c[0x0][0x28] ;  /* 0x00000a00ff017b82 */ /* 0x000e220000000800 */
[----:B------:R-:W1:Y:S07]  /*0010*/  S2R R2, SR_CTAID.Y ;  /* 0x0000000000027919 */ /* 0x000e6e0000002600 */
[----:B------:R-:W2:Y:S01]  /*0020*/  LDC.64 R8, c[0x0][0x220] ;  /* 0x00008800ff087b82 */ /* 0x000ea20000000a00 */
[----:B------:R-:W-:Y:S01]  /*0030*/  CS2R R6, SRZ ;  /* 0x0000000000067805 */ /* 0x000fe2000001ff00 */
[----:B------:R-:W-:Y:S01]  /*0040*/  ULDC.64 UR6, c[0x0][0x208] ;  /* 0x0000820000067ab9 */ /* 0x000fe20000000a00 */
[----:B------:R-:W3:Y:S01]  /*0050*/  S2R R20, SR_TID.X ;  /* 0x0000000000147919 */ /* 0x000ee20000002100 */
[----:B------:R-:W4:Y:S04]  /*0060*/  S2R R10, SR_CTAID.X ;  /* 0x00000000000a7919 */ /* 0x000f280000002500 */
[----:B------:R-:W5:Y:S08]  /*0070*/  LDC.64 R24, c[0x0][0x210] ;  /* 0x00008400ff187b82 */ /* 0x000f700000000a00 */
[----:B------:R-:W4:Y:S01]  /*0080*/  LDC.64 R26, c[0x0][0x218] ;  /* 0x00008600ff1a7b82 */ /* 0x000f220000000a00 */
[----:B-1----:R-:W-:-:S02]  /*0090*/  IMAD.SHL.U32 R2, R2, 0x40, RZ ;  /* 0x0000004002027824 */ /* 0x002fc400078e00ff */
[----:B---3--:R-:W-:-:S05]  /*00a0*/  IMAD.SHL.U32 R3, R20, 0x4, RZ ;  /* 0x0000000414037824 */ /* 0x008fca00078e00ff */
[----:B------:R-:W-:-:S04]  /*00b0*/  LOP3.LUT R21, R2, 0x3c, R3, 0xf8, !PT ;  /* 0x0000003c02157812 */ /* 0x000fc800078ef803 */
[C---:B------:R-:W-:Y:S01]  /*00c0*/  ISETP.GE.AND P0, PT, R21.reuse, 0x180, PT ;  /* 0x000001801500780c */ /* 0x040fe20003f06270 */
[----:B------:R-:W-:-:S05]  /*00d0*/  IMAD.HI R0, R21, 0x2aaaaaab, RZ ;  /* 0x2aaaaaab15007827 */ /* 0x000fca00078e02ff */
[----:B------:R-:W-:-:S04]  /*00e0*/  SHF.R.U32.HI R5, RZ, 0x1f, R0 ;  /* 0x0000001fff057819 */ /* 0x000fc80000011600 */
[----:B------:R-:W-:Y:S02]  /*00f0*/  LEA.HI.SX32 R12, R0, R5, 0x1c ;  /* 0x00000005000c7211 */ /* 0x000fe400078fe2ff */
[----:B------:R-:W-:-:S03]  /*0100*/  CS2R R4, SRZ ;  /* 0x0000000000047805 */ /* 0x000fc6000001ff00 */
[----:B------:R-:W-:-:S04]  /*0110*/  IMAD R21, R12, -0x60, R21 ;  /* 0xffffffa00c157824 */ /* 0x000fc800078e0215 */
[----:B--2---:R-:W-:-:S05]  /*0120*/  IMAD.WIDE R8, R21, 0x4, R8 ;  /* 0x0000000415087825 */ /* 0x004fca00078e0208 */
[----:B------:R1:W2:Y:S01]  /*0130*/  @!P0 LDG.E.EL.128 R4, desc[UR6][R8.64] ;  /* 0x0000000608048981 */ /* 0x0002a2000c2e1d00 */
[----:B------:R-:W-:Y:S01]  /*0140*/  SHF.R.U32.HI R11, RZ, 0x4, R20 ;  /* 0x00000004ff0b7819 */ /* 0x000fe20000011614 */
[----:B----4-:R-:W-:Y:S01]  /*0150*/  IMAD.SHL.U32 R0, R10, 0x10, RZ ;  /* 0x000000100a007824 */ /* 0x010fe200078e00ff */
[----:B------:R-:W-:Y:S01]  /*0160*/  CS2R R14, SRZ ;  /* 0x00000000000e7805 */ /* 0x000fe2000001ff00 */
[----:B------:R-:W-:Y:S01]  /*0170*/  IMAD R12, R12, 0x600, R21 ;  /* 0x000006000c0c7824 */ /* 0x000fe200078e0215 */
[----:B------:R-:W-:Y:S02]  /*0180*/  SGXT.U32 R11, R11, 0x3 ;  /* 0x000000030b0b781a */ /* 0x000fe40000000000 */
[----:B------:R-:W-:Y:S01]  /*0190*/  CS2R R18, SRZ ;  /* 0x0000000000127805 */ /* 0x000fe2000001ff00 */
[----:B0-----:R-:W-:Y:S01]  /*01a0*/  IMAD.WIDE R26, R21, 0x4, R26 ;  /* 0x00000004151a7825 */ /* 0x001fe200078e021a */
[----:B------:R-:W-:Y:S02]  /*01b0*/  LOP3.LUT R10, R0, 0x8, R11, 0xfe, !PT ;  /* 0x00000008000a7812 */ /* 0x000fe400078efe0b */
[----:B-1----:R-:W-:-:S02]  /*01c0*/  CS2R R8, SRZ ;  /* 0x0000000000087805 */ /* 0x002fc4000001ff00 */
[----:B------:R-:W-:Y:S02]  /*01d0*/  LOP3.LUT R11, R0, R11, RZ, 0xfc, !PT ;  /* 0x0000000b000b7212 */ /* 0x000fe400078efcff */
[----:B------:R-:W-:Y:S02]  /*01e0*/  ISETP.LT.AND P2, PT, R10, 0x10, !P0 ;  /* 0x000000100a00780c */ /* 0x000fe40004741270 */
[C---:B------:R-:W-:Y:S01]  /*01f0*/  ISETP.LT.AND P1, PT, R11.reuse, 0x10, !P0 ;  /* 0x000000100b00780c */ /* 0x040fe20004721270 */
[----:B------:R-:W-:Y:S01]  /*0200*/  IMAD R23, R11, 0x60, R12 ;  /* 0x000000600b177824 */ /* 0x000fe200078e020c */
[----:B------:R-:W-:Y:S02]  /*0210*/  CS2R R10, SRZ ;  /* 0x00000000000a7805 */ /* 0x000fe4000001ff00 */
[----:B------:R-:W-:Y:S01]  /*0220*/  CS2R R12, SRZ ;  /* 0x00000000000c7805 */ /* 0x000fe2000001ff00 */
[C---:B------:R-:W-:Y:S02]  /*0230*/  VIADD R17, R23.reuse, 0x300 ;  /* 0x0000030017117836 */ /* 0x040fe40000000000 */
[----:B-----5:R-:W-:-:S03]  /*0240*/  IMAD.WIDE R22, R23, 0x4, R24 ;  /* 0x0000000417167825 */ /* 0x020fc600078e0218 */
[----:B------:R0:W3:Y:S01]  /*0250*/  @!P0 LDG.E.EL.128 R12, desc[UR6][R26.64] ;  /* 0x000000061a0c8981 */ /* 0x0000e2000c2e1d00 */
[----:B------:R-:W-:Y:S01]  /*0260*/  IMAD.WIDE R24, R17, 0x4, R24 ;  /* 0x0000000411187825 */ /* 0x000fe200078e0218 */
[----:B------:R-:W-:Y:S02]  /*0270*/  CS2R R16, SRZ ;  /* 0x0000000000107805 */ /* 0x000fe4000001ff00 */
[----:B------:R-:W3:Y:S04]  /*0280*/  @P1 LDG.E.EL.128 R8, desc[UR6][R22.64] ;  /* 0x0000000616081981 */ /* 0x000ee8000c2e1d00 */
[----:B------:R1:W4:Y:S01]  /*0290*/  @P2 LDG.E.EL.128 R16, desc[UR6][R24.64] ;  /* 0x0000000618102981 */ /* 0x000322000c2e1d00 */
[----:B0-----:R-:W0:Y:S01]  /*02a0*/  LDC.64 R26, c[0x0][0x228] ;  /* 0x00008a00ff1a7b82 */ /* 0x001e220000000a00 */
[----:B--2---:R-:W-:-:S04]  /*02b0*/  FADD R4, R4, 9.9999997473787516356e-06 ;  /* 0x3727c5ac04047421 */ /* 0x004fc80000000000 */
[----:B------:R-:W2:Y:S01]  /*02c0*/  MUFU.SQRT R29, R4 ;  /* 0x00000004001d7308 */ /* 0x000ea20000002000 */
[----:B------:R-:W-:Y:S01]  /*02d0*/  FADD R28, R5, 9.9999997473787516356e-06 ;  /* 0x3727c5ac051c7421 */ /* 0x000fe20000000000 */
[----:B------:R-:W-:Y:S01]  /*02e0*/  FADD R6, R6, 9.9999997473787516356e-06 ;  /* 0x3727c5ac06067421 */ /* 0x000fe20000000000 */
[----:B------:R-:W-:-:S05]  /*02f0*/  FADD R7, R7, 9.9999997473787516356e-06 ;  /* 0x3727c5ac07077421 */ /* 0x000fca0000000000 */
[----:B-1----:R-:W1:Y:S01]  /*0300*/  MUFU.SQRT R24, R6 ;  /* 0x0000000600187308 */ /* 0x002e620000002000 */
[----:B--2---:R-:W-:-:S07]  /*0310*/  FSETP.GT.AND P6, PT, R29, 8.50705917302346158658e+37, PT ;  /* 0x7e8000001d00780b */ /* 0x004fce0003fc4000 */
[----:B------:R-:W2:Y:S01]  /*0320*/  MUFU.SQRT R23, R7 ;  /* 0x0000000700177308 */ /* 0x000ea20000002000 */
[----:B------:R-:W-:Y:S01]  /*0330*/  FSETP.GEU.AND P1, PT, R29, 1.175494350822287508e-38, PT ;  /* 0x008000001d00780b */ /* 0x000fe20003f2e000 */
[----:B------:R-:W-:-:S06]  /*0340*/  IMAD.MOV.U32 R5, RZ, RZ, 0x3e800000 ;  /* 0x3e800000ff057424 */ /* 0x000fcc00078e00ff */
[----:B------:R-:W5:Y:S01]  /*0350*/  MUFU.SQRT R28, R28 ;  /* 0x0000001c001c7308 */ /* 0x000f620000002000 */
[----:B------:R-:W-:Y:S02]  /*0360*/  FSEL R4, R5, 1, P6 ;  /* 0x3f80000005047808 */ /* 0x000fe40003000000 */
[----:B-1----:R-:W-:Y:S01]  /*0370*/  FSETP.GT.AND P4, PT, R24, 8.50705917302346158658e+37, PT ;  /* 0x7e8000001800780b */ /* 0x002fe20003f84000 */
[----:B------:R-:W-:Y:S01]  /*0380*/  @P6 FMUL R29, R29, 0.25 ;  /* 0x3e8000001d1d6820 */ /* 0x000fe20000400000 */
[----:B--2---:R-:W-:-:S03]  /*0390*/  FSETP.GT.AND P6, PT, R23, 8.50705917302346158658e+37, PT ;  /* 0x7e8000001700780b */ /* 0x004fc60003fc4000 */
[----:B------:R-:W-:Y:S01]  /*03a0*/  @!P1 FMUL R29, R29, 16777216 ;  /* 0x4b8000001d1d9820 */ /* 0x000fe20000400000 */
[----:B------:R-:W-:Y:S01]  /*03b0*/  @!P1 FMUL R4, R4, 16777216 ;  /* 0x4b80000004049820 */ /* 0x000fe20000400000 */
[----:B------:R-:W-:Y:S02]  /*03c0*/  FSETP.GEU.AND P5, PT, R24, 1.175494350822287508e-38, PT ;  /* 0x008000001800780b */ /* 0x000fe40003fae000 */
[C---:B------:R-:W-:Y:S02]  /*03d0*/  FSETP.GEU.AND P1, PT, R23.reuse, 1.175494350822287508e-38, PT ;  /* 0x008000001700780b */ /* 0x040fe40003f2e000 */
[C---:B-----5:R-:W-:Y:S02]  /*03e0*/  FSETP.GT.AND P2, PT, R28.reuse, 8.50705917302346158658e+37, PT ;  /* 0x7e8000001c00780b */ /* 0x060fe40003f44000 */
[----:B------:R-:W-:Y:S01]  /*03f0*/  FSETP.GEU.AND P3, PT, R28, 1.175494350822287508e-38, PT ;  /* 0x008000001c00780b */ /* 0x000fe20003f6e000 */
[C---:B---3--:R-:W-:Y:S01]  /*0400*/  FADD R22, -R12.reuse, R8 ;  /* 0x000000080c167221 */ /* 0x048fe20000000100 */
[----:B----4-:R-:W-:Y:S01]  /*0410*/  FADD R16, -R12, R16 ;  /* 0x000000100c107221 */ /* 0x010fe20000000100 */
[----:B------:R-:W-:Y:S01]  /*0420*/  @P4 FMUL R24, R24, 0.25 ;  /* 0x3e80000018184820 */ /* 0x000fe20000400000 */
[----:B------:R-:W-:Y:S01]  /*0430*/  @P6 FMUL R23, R23, 0.25 ;  /* 0x3e80000017176820 */ /* 0x000fe20000400000 */
[----:B------:R-:W-:-:S02]  /*0440*/  FADD R12, -R13, R9 ;  /* 0x000000090d0c7221 */ /* 0x000fc40000000100 */
[----:B------:R-:W1:Y:S01]  /*0450*/  LDC.64 R8, c[0x0][0x230] ;  /* 0x00008c00ff087b82 */ /* 0x000e620000000a00 */
[----:B------:R-:W-:Y:S01]  /*0460*/  @!P5 FMUL R24, R24, 16777216 ;  /* 0x4b8000001818d820 */ /* 0x000fe20000400000 */
[----:B------:R-:W-:Y:S02]  /*0470*/  @!P1 FMUL R23, R23, 16777216 ;  /* 0x4b80000017179820 */ /* 0x000fe40000400000 */
[----:B------:R-:W-:-:S04]  /*0480*/  @P2 FMUL R28, R28, 0.25 ;  /* 0x3e8000001c1c2820 */ /* 0x000fc80000400000 */
[----:B------:R-:W-:Y:S01]  /*0490*/  @!P3 FMUL R28, R28, 16777216 ;  /* 0x4b8000001c1cb820 */ /* 0x000fe20000400000 */
[----:B------:R-:W2:Y:S01]  /*04a0*/  MUFU.RCP R7, R29 ;  /* 0x0000001d00077308 */ /* 0x000ea20000001000 */
[----:B------:R-:W-:Y:S01]  /*04b0*/  FADD R17, -R13, R17 ;  /* 0x000000110d117221 */ /* 0x000fe20000000100 */
[C---:B------:R-:W-:Y:S01]  /*04c0*/  FADD R13, -R14.reuse, R10 ;  /* 0x0000000a0e0d7221 */ /* 0x040fe20000000100 */
[----:B------:R-:W-:-:S05]  /*04d0*/  FADD R18, -R14, R18 ;  /* 0x000000120e127221 */ /* 0x000fca0000000100 */
[----:B------:R0:W3:Y:S01]  /*04e0*/  MUFU.RCP R6, R28 ;  /* 0x0000001c00067308 */ /* 0x0000e20000001000 */
[----:B------:R-:W-:Y:S01]  /*04f0*/  FADD R14, -R15, R11 ;  /* 0x0000000b0f0e7221 */ /* 0x000fe20000000100 */
[----:B------:R-:W-:-:S06]  /*0500*/  FSEL R25, R5, 1, P2 ;  /* 0x3f80000005197808 */ /* 0x000fcc0001000000 */
[----:B------:R-:W4:Y:S01]  /*0510*/  MUFU.RCP R24, R24 ;  /* 0x0000001800187308 */ /* 0x000f220000001000 */
[----:B------:R-:W-:-:S07]  /*0520*/  FSEL R11, R5, 1, P4 ;  /* 0x3f800000050b7808 */ /* 0x000fce0002000000 */
[----:B------:R-:W5:Y:S01]  /*0530*/  MUFU.RCP R23, R23 ;  /* 0x0000001700177308 */ /* 0x000f620000001000 */
[----:B------:R-:W-:Y:S01]  /*0540*/  FSEL R10, R5, 1, P6 ;  /* 0x3f800000050a7808 */ /* 0x000fe20003000000 */
[----:B------:R-:W-:Y:S01]  /*0550*/  @!P3 FMUL R25, R25, 16777216 ;  /* 0x4b8000001919b820 */ /* 0x000fe20000400000 */
[----:B------:R-:W-:-:S03]  /*0560*/  @!P5 FMUL R11, R11, 16777216 ;  /* 0x4b8000000b0bd820 */ /* 0x000fc60000400000 */
[----:B------:R-:W-:Y:S01]  /*0570*/  @!P1 FMUL R10, R10, 16777216 ;  /* 0x4b8000000a0a9820 */ /* 0x000fe20000400000 */
[----:B------:R-:W-:Y:S01]  /*0580*/  FADD R19, -R15, R19 ;  /* 0x000000130f137221 */ /* 0x000fe20000000100 */
[----:B0-----:R-:W-:-:S04]  /*0590*/  IMAD.WIDE R28, R21, 0x4, R26 ;  /* 0x00000004151c7825 */ /* 0x001fc800078e021a */
[----:B--2---:R-:W-:Y:S01]  /*05a0*/  FMUL R15, R7, R4 ;  /* 0x00000004070f7220 */ /* 0x004fe20000400000 */
[----:B---3--:R-:W-:Y:S01]  /*05b0*/  FMUL R25, R6, R25 ;  /* 0x0000001906197220 */ /* 0x008fe20000400000 */
[----:B----4-:R-:W-:Y:S01]  /*05c0*/  FMUL R24, R24, R11 ;  /* 0x0000000b18187220 */ /* 0x010fe20000400000 */
[----:B-1----:R-:W-:Y:S01]  /*05d0*/  IMAD.WIDE R26, R21, 0x4, R8 ;  /* 0x00000004151a7825 */ /* 0x002fe200078e0208 */
[----:B------:R-:W-:Y:S02]  /*05e0*/  CS2R R4, SRZ ;  /* 0x0000000000047805 */ /* 0x000fe4000001ff00 */
[----:B------:R-:W-:Y:S01]  /*05f0*/  CS2R R6, SRZ ;  /* 0x0000000000067805 */ /* 0x000fe2000001ff00 */
[----:B-----5:R-:W-:Y:S01]  /*0600*/  FMUL R23, R23, R10 ;  /* 0x0000000a17177220 */ /* 0x020fe20000400000 */
[----:B------:R-:W-:Y:S02]  /*0610*/  CS2R R8, SRZ ;  /* 0x0000000000087805 */ /* 0x000fe4000001ff00 */
[----:B------:R-:W-:-:S02]  /*0620*/  CS2R R10, SRZ ;  /* 0x00000000000a7805 */ /* 0x000fc4000001ff00 */
[----:B------:R0:W2:Y:S04]  /*0630*/  @!P0 LDG.E.EL.128 R4, desc[UR6][R28.64] ;  /* 0x000000061c048981 */ /* 0x0000a8000c2e1d00 */
[----:B------:R1:W2:Y:S01]  /*0640*/  @!P0 LDG.E.EL.128 R8, desc[UR6][R26.64] ;  /* 0x000000061a088981 */ /* 0x0002a2000c2e1d00 */
[----:B------:R-:W3:Y:S01]  /*0650*/  S2UR UR5, SR_CgaCtaId ;  /* 0x00000000000579c3 */ /* 0x000ee20000008800 */
[C---:B------:R-:W-:Y:S01]  /*0660*/  FMUL R19, R23.reuse, R19 ;  /* 0x0000001317137220 */ /* 0x040fe20000400000 */
[----:B------:R-:W-:Y:S01]  /*0670*/  FMUL R14, R23, R14 ;  /* 0x0000000e170e7220 */ /* 0x000fe20000400000 */
[----:B------:R-:W-:Y:S01]  /*0680*/  IMAD.SHL.U32 R23, R20, 0x40, RZ ;  /* 0x0000004014177824 */ /* 0x000fe200078e00ff */
[----:B------:R-:W-:Y:S01]  /*0690*/  UMOV UR4, 0x400 ;  /* 0x0000040000047882 */ /* 0x000fe20000000000 */
[----:B0-----:R-:W-:-:S03]  /*06a0*/  SHF.R.U32.HI R28, RZ, 0x4, R20 ;  /* 0x00000004ff1c7819 */ /* 0x001fc60000011614 */
[----:B------:R-:W-:Y:S01]  /*06b0*/  LOP3.LUT R23, R23, 0x3c0, RZ, 0xc0, !PT ;  /* 0x000003c017177812 */ /* 0x000fe200078ec0ff */
[C---:B------:R-:W-:Y:S01]  /*06c0*/  FMUL R21, R15.reuse, R16 ;  /* 0x000000100f157220 */ /* 0x040fe20000400000 */
[----:B------:R-:W-:Y:S01]  /*06d0*/  SGXT.U32 R28, R28, 0x3 ;  /* 0x000000031c1c781a */ /* 0x000fe20000000000 */
[----:B-1----:R-:W-:Y:S01]  /*06e0*/  FMUL R27, R15, R22 ;  /* 0x000000160f1b7220 */ /* 0x002fe20000400000 */
[C---:B------:R-:W-:Y:S02]  /*06f0*/  LOP3.LUT R15, R23.reuse, 0x10, RZ, 0xfc, !PT ;  /* 0x00000010170f7812 */ /* 0x040fe400078efcff */
[C---:B------:R-:W-:Y:S02]  /*0700*/  LOP3.LUT R16, R23.reuse, 0x20, RZ, 0xfc, !PT ;  /* 0x0000002017107812 */ /* 0x040fe400078efcff */
[----:B------:R-:W-:Y:S01]  /*0710*/  LOP3.LUT R26, R23, 0x30, RZ, 0xfc, !PT ;  /* 0x00000030171a7812 */ /* 0x000fe200078efcff */
[C---:B------:R-:W-:Y:S01]  /*0720*/  FMUL R17, R25.reuse, R17 ;  /* 0x0000001119117220 */ /* 0x040fe20000400000 */
[----:B------:R-:W-:Y:S01]  /*0730*/  FMUL R12, R25, R12 ;  /* 0x0000000c190c7220 */ /* 0x000fe20000400000 */
[----:B------:R-:W-:Y:S01]  /*0740*/  LOP3.LUT R22, R23, R28, RZ, 0xfc, !PT ;  /* 0x0000001c17167212 */ /* 0x000fe200078efcff */
[----:B---3--:R-:W-:-:S06]  /*0750*/  UPRMT UR4, UR5, 0x654, UR4 ;  /* 0x0000065405047896 */ /* 0x008fcc0008000004 */
[----:B------:R-:W-:Y:S02]  /*0760*/  LEA.HI R23, R23, UR4, RZ, 0x1e ;  /* 0x0000000417177c11 */ /* 0x000fe4000f8ff0ff */
[----:B------:R-:W-:Y:S02]  /*0770*/  LEA.HI R15, R15, UR4, RZ, 0x1e ;  /* 0x000000040f0f7c11 */ /* 0x000fe4000f8ff0ff */
[----:B------:R-:W-:Y:S02]  /*0780*/  LEA.HI R25, R16, UR4, RZ, 0x1e ;  /* 0x0000000410197c11 */ /* 0x000fe4000f8ff0ff */
[----:B------:R-:W-:Y:S01]  /*0790*/  LEA.HI R29, R26, UR4, RZ, 0x1e ;  /* 0x000000041a1d7c11 */ /* 0x000fe2000f8ff0ff */
[C---:B------:R-:W-:Y:S02]  /*07a0*/  IMAD R23, R22.reuse, 0x4, R23 ;  /* 0x0000000416177824 */ /* 0x040fe400078e0217 */
[C---:B------:R-:W-:Y:S02]  /*07b0*/  IMAD R15, R22.reuse, 0x4, R15 ;  /* 0x00000004160f7824 */ /* 0x040fe400078e020f */
[----:B------:R-:W-:-:S02]  /*07c0*/  IMAD R16, R22, 0x4, R25 ;  /* 0x0000000416107824 */ /* 0x000fc400078e0219 */
[----:B------:R-:W-:Y:S02]  /*07d0*/  IMAD R22, R22, 0x4, R29 ;  /* 0x0000000416167824 */ /* 0x000fe400078e021d */
[C---:B------:R-:W-:Y:S01]  /*07e0*/  FMUL R29, R24.reuse, R13 ;  /* 0x0000000d181d7220 */ /* 0x040fe20000400000 */
[----:B------:R-:W-:Y:S01]  /*07f0*/  FMUL R25, R24, R18 ;  /* 0x0000001218197220 */ /* 0x000fe20000400000 */
[----:B------:R-:W-:Y:S01]  /*0800*/  LOP3.LUT R0, R0, 0xc, R3, 0xf8, !PT ;  /* 0x0000000c00007812 */ /* 0x000fe200078ef803 */
[----:B--2---:R-:W-:Y:S01]  /*0810*/  FFMA R13, R27, R4, R8 ;  /* 0x000000041b0d7223 */ /* 0x004fe20000000008 */
[----:B------:R-:W-:Y:S01]  /*0820*/  FFMA R29, R29, R6, R10 ;  /* 0x000000061d1d7223 */ /* 0x000fe2000000000a */
[----:B------:R-:W-:Y:S01]  /*0830*/  FFMA R12, R12, R5, R9 ;  /* 0x000000050c0c7223 */ /* 0x000fe20000000009 */
[----:B------:R-:W-:Y:S01]  /*0840*/  FFMA R14, R14, R7, R11 ;  /* 0x000000070e0e7223 */ /* 0x000fe2000000000b */
[----:B------:R-:W-:Y:S01]  /*0850*/  FFMA R21, R21, R4, R8 ;  /* 0x0000000415157223 */ /* 0x000fe20000000008 */
[----:B------:R-:W-:Y:S01]  /*0860*/  FSETP.GEU.AND P0, PT, R13, RZ, PT ;  /* 0x000000ff0d00720b */ /* 0x000fe20003f0e000 */
[----:B------:R-:W-:Y:S01]  /*0870*/  FFMA R17, R17, R5, R9 ;  /* 0x0000000511117223 */ /* 0x000fe20000000009 */
[----:B------:R-:W-:Y:S01]  /*0880*/  FSETP.GEU.AND P2, PT, R29, RZ, PT ;  /* 0x000000ff1d00720b */ /* 0x000fe20003f4e000 */
[----:B------:R-:W-:Y:S01]  /*0890*/  FFMA R25, R25, R6, R10 ;  /* 0x0000000619197223 */ /* 0x000fe2000000000a */
[----:B------:R-:W-:Y:S01]  /*08a0*/  FSETP.GEU.AND P3, PT, R12, RZ, PT ;  /* 0x000000ff0c00720b */ /* 0x000fe20003f6e000 */
[----:B------:R-:W-:Y:S01]  /*08b0*/  FFMA R19, R19, R7, R11 ;  /* 0x0000000713137223 */ /* 0x000fe2000000000b */
[----:B------:R-:W-:-:S02]  /*08c0*/  FSEL R4, R13, RZ, P0 ;  /* 0x000000ff0d047208 */ /* 0x000fc40000000000 */
[----:B------:R-:W-:Y:S02]  /*08d0*/  FSETP.GEU.AND P1, PT, R14, RZ, PT ;  /* 0x000000ff0e00720b */ /* 0x000fe40003f2e000 */
[----:B------:R-:W-:Y:S02]  /*08e0*/  FSETP.GEU.AND P0, PT, R21, RZ, PT ;  /* 0x000000ff1500720b */ /* 0x000fe40003f0e000 */
[----:B------:R-:W-:Y:S02]  /*08f0*/  FSEL R29, R29, RZ, P2 ;  /* 0x000000ff1d1d7208 */ /* 0x000fe40001000000 */
[----:B------:R-:W-:Y:S02]  /*0900*/  FSEL R12, R12, RZ, P3 ;  /* 0x000000ff0c0c7208 */ /* 0x000fe40001800000 */
[----:B------:R-:W-:Y:S02]  /*0910*/  FSEL R5, R14, RZ, P1 ;  /* 0x000000ff0e057208 */ /* 0x000fe40000800000 */
[----:B------:R-:W-:-:S02]  /*0920*/  FSETP.GEU.AND P2, PT, R17, RZ, PT ;  /* 0x000000ff1100720b */ /* 0x000fc40003f4e000 */
[----:B------:R-:W-:Y:S02]  /*0930*/  FSEL R6, R21, RZ, P0 ;  /* 0x000000ff15067208 */ /* 0x000fe40000000000 */
[----:B------:R-:W-:Y:S02]  /*0940*/  FSETP.GEU.AND P1, PT, R25, RZ, PT ;  /* 0x000000ff1900720b */ /* 0x000fe40003f2e000 */
[----:B------:R-:W-:Y:S01]  /*0950*/  FSETP.GEU.AND P0, PT, R19, RZ, PT ;  /* 0x000000ff1300720b */ /* 0x000fe20003f0e000 */
[----:B------:R-:W-:Y:S01]  /*0960*/  STS [R23], R4 ;  /* 0x0000000417007388 */ /* 0x000fe20000000800 */
[----:B------:R-:W-:Y:S02]  /*0970*/  FSEL R8, R17, RZ, P2 ;  /* 0x000000ff11087208 */ /* 0x000fe40001000000 */
[----:B------:R-:W-:Y:S01]  /*0980*/  FSEL R25, R25, RZ, P1 ;  /* 0x000000ff19197208 */ /* 0x000fe20000800000 */
[----:B------:R-:W-:Y:S01]  /*0990*/  STS [R15+0x40], R12 ;  /* 0x0000400c0f007388 */ /* 0x000fe20000000800 */
[----:B------:R-:W-:-:S03]  /*09a0*/  FSEL R19, R19, RZ, P0 ;  /* 0x000000ff13137208 */ /* 0x000fc60000000000 */
[----:B------:R-:W-:Y:S04]  /*09b0*/  STS [R16+0x80], R29 ;  /* 0x0000801d10007388 */ /* 0x000fe80000000800 */
[----:B------:R-:W-:Y:S04]  /*09c0*/  STS [R22+0xc0], R5 ;  /* 0x0000c00516007388 */ /* 0x000fe80000000800 */
[----:B------:R-:W-:Y:S04]  /*09d0*/  STS [R23+0x20], R6 ;  /* 0x0000200617007388 */ /* 0x000fe80000000800 */
[----:B------:R0:W-:Y:S04]  /*09e0*/  STS [R15+0x60], R8 ;  /* 0x000060080f007388 */ /* 0x0001e80000000800 */
[----:B------:R-:W-:Y:S04]  /*09f0*/  STS [R16+0xa0], R25 ;  /* 0x0000a01910007388 */ /* 0x000fe80000000800 */
[----:B------:R-:W-:Y:S01]  /*0a00*/  STS [R22+0xe0], R19 ;  /* 0x0000e01316007388 */ /* 0x000fe20000000800 */
[----:B------:R-:W-:-:S02]  /*0a10*/  LOP3.LUT R7, R20, 0x7c, RZ, 0xc0, !PT ;  /* 0x0000007c14077812 */ /* 0x000fc400078ec0ff */
[----:B------:R-:W-:-:S03]  /*0a20*/  LOP3.LUT R10, R3, 0x1fc, RZ, 0xc0, !PT ;  /* 0x000001fc030a7812 */ /* 0x000fc600078ec0ff */
[----:B------:R-:W-:Y:S01]  /*0a30*/  VIADD R7, R7, UR4 ;  /* 0x0000000407077c36 */ /* 0x000fe20008000000 */
[----:B------:R-:W-:-:S03]  /*0a40*/  SHF.R.U32.HI R9, RZ, 0x2, R20 ;  /* 0x00000002ff097819 */ /* 0x000fc60000011614 */
[----:B------:R-:W-:Y:S01]  /*0a50*/  IMAD R14, R10, 0x4, R7 ;  /* 0x000000040a0e7824 */ /* 0x000fe200078e0207 */
[----:B------:R-:W-:Y:S01]  /*0a60*/  BAR.SYNC.DEFER_BLOCKING 0x0 ;  /* 0x0000000000007b1d */ /* 0x000fe20000010000 */
[----:B------:R-:W-:-:S04]  /*0a70*/  SGXT.U32 R9, R9, 0x5 ;  /* 0x000000050909781a */ /* 0x000fc80000000000 */
[----:B------:R-:W-:-:S03]  /*0a80*/  LOP3.LUT R2, R9, R2, RZ, 0xfc, !PT ;  /* 0x0000000209027212 */ /* 0x000fc600078efcff */
[----:B0-----:R-:W0:Y:S02]  /*0a90*/  LDC.64 R8, c[0x0][0x238] ;  /* 0x00008e00ff087b82 */ /* 0x001e240000000a00 */
[----:B------:R-:W-:Y:S01]  /*0aa0*/  IMAD.HI R11, R2, 0x2aaaaaab, RZ ;  /* 0x2aaaaaab020b7827 */ /* 0x000fe200078e02ff */
[----:B------:R-:W-:Y:S04]  /*0ab0*/  LDS R4, [R14] ;  /* 0x000000000e047984 */ /* 0x000fe80000000800 */
[----:B------:R-:W-:Y:S04]  /*0ac0*/  LDS R5, [R14+0x4] ;  /* 0x000004000e057984 */ /* 0x000fe80000000800 */
[----:B------:R-:W-:Y:S04]  /*0ad0*/  LDS R6, [R14+0x8] ;  /* 0x000008000e067984 */ /* 0x000fe80000000800 */
[----:B------:R-:W1:Y:S01]  /*0ae0*/  LDS R7, [R14+0xc] ;  /* 0x00000c000e077984 */ /* 0x000e620000000800 */
[----:B------:R-:W-:-:S04]  /*0af0*/  SHF.R.U32.HI R12, RZ, 0x1f, R11 ;  /* 0x0000001fff0c7819 */ /* 0x000fc8000001160b */
[----:B------:R-:W-:Y:S02]  /*0b00*/  LEA.HI.SX32 R13, R11, R12, 0x1c ;  /* 0x0000000c0b0d7211 */ /* 0x000fe400078fe2ff */
[----:B------:R-:W-:Y:S02]  /*0b10*/  LOP3.LUT R11, R10, 0x200, RZ, 0xfc, !PT ;  /* 0x000002000a0b7812 */ /* 0x000fe400078efcff */
[----:B------:R-:W-:Y:S01]  /*0b20*/  ISETP.GE.AND P0, PT, R0, 0x10, PT ;  /* 0x000000100000780c */ /* 0x000fe20003f06270 */
[----:B------:R-:W-:Y:S01]  /*0b30*/  IMAD R3, R13, -0x60, R2 ;  /* 0xffffffa00d037824 */ /* 0x000fe200078e0202 */
[----:B------:R-:W-:Y:S02]  /*0b40*/  SHF.R.U32.HI R15, RZ, 0x2, R11 ;  /* 0x00000002ff0f7819 */ /* 0x000fe4000001160b */
[C---:B------:R-:W-:Y:S01]  /*0b50*/  LOP3.LUT R11, R2.reuse, 0x20, RZ, 0xfc, !PT ;  /* 0x00000020020b7812 */ /* 0x040fe200078efcff */
[----:B------:R-:W-:Y:S01]  /*0b60*/  IMAD R12, R3, 0x10, R0 ;  /* 0x00000010030c7824 */ /* 0x000fe200078e0200 */
[----:B------:R-:W-:-:S02]  /*0b70*/  ISETP.LT.AND P1, PT, R2, 0x180, !P0 ;  /* 0x000001800200780c */ /* 0x000fc40004721270 */
[----:B------:R-:W-:Y:S01]  /*0b80*/  ISETP.LT.AND P0, PT, R11, 0x180, !P0 ;  /* 0x000001800b00780c */ /* 0x000fe20004701270 */
[----:B------:R-:W-:Y:S01]  /*0b90*/  IMAD R3, R13, 0x2400, R12 ;  /* 0x000024000d037824 */ /* 0x000fe200078e020c */
[----:B------:R-:W-:-:S03]  /*0ba0*/  LOP3.LUT R15, R15, 0xfc, RZ, 0xc0, !PT ;  /* 0x000000fc0f0f7812 */ /* 0x000fc600078ec0ff */
[----:B0-----:R-:W-:-:S04]  /*0bb0*/  IMAD.WIDE R2, R3, 0x4, R8 ;  /* 0x0000000403027825 */ /* 0x001fc800078e0208 */
[----:B------:R-:W-:-:S04]  /*0bc0*/  VIADD R15, R15, UR4 ;  /* 0x000000040f0f7c36 */ /* 0x000fc80008000000 */
[----:B------:R-:W-:Y:S01]  /*0bd0*/  IMAD R15, R10, 0x4, R15 ;  /* 0x000000040a0f7824 */ /* 0x000fe200078e020f */
[----:B-1----:R0:W-:Y:S02]  /*0be0*/  @P1 STG.E.128 desc[UR6][R2.64], R4 ;  /* 0x0000000402001986 */ /* 0x0021e4000c101d06 */
[----:B0-----:R-:W-:Y:S05]  /*0bf0*/  @!P0 EXIT ;  /* 0x000000000000894d */ /* 0x001fea0003800000 */
[----:B0-----:R-:W-:Y:S01]  /*0c00*/  LDS R4, [R15+0x800] ;  /* 0x000800000f047984 */ /* 0x001fe20000000800 */
[----:B------:R-:W-:-:S03]  /*0c10*/  IMAD.HI R2, R11, 0x2aaaaaab, RZ ;  /* 0x2aaaaaab0b027827 */ /* 0x000fc600078e02ff */
[----:B------:R-:W-:Y:S02]  /*0c20*/  LDS R5, [R15+0x804] ;  /* 0x000804000f057984 */ /* 0x000fe40000000800 */
[----:B------:R-:W-:Y:S02]  /*0c30*/  SHF.R.U32.HI R3, RZ, 0x1f, R2 ;  /* 0x0000001fff037819 */ /* 0x000fe40000011602 */
[----:B------:R-:W-:Y:S02]  /*0c40*/  LDS R6, [R15+0x808] ;  /* 0x000808000f067984 */ /* 0x000fe40000000800 */
[----:B------:R-:W-:Y:S02]  /*0c50*/  LEA.HI.SX32 R2, R2, R3, 0x1c ;  /* 0x0000000302027211 */ /* 0x000fe400078fe2ff */
[----:B------:R-:W0:Y:S03]  /*0c60*/  LDS R7, [R15+0x80c] ;  /* 0x00080c000f077984 */ /* 0x000e260000000800 */
[----:B------:R-:W-:-:S04]  /*0c70*/  IMAD R11, R2, -0x60, R11 ;  /* 0xffffffa0020b7824 */ /* 0x000fc800078e020b */
[----:B------:R-:W-:-:S04]  /*0c80*/  IMAD R11, R11, 0x10, R0 ;  /* 0x000000100b0b7824 */ /* 0x000fc800078e0200 */
[----:B------:R-:W-:-:S04]  /*0c90*/  IMAD R11, R2, 0x2400, R11 ;  /* 0x00002400020b7824 */ /* 0x000fc800078e020b */
[----:B------:R-:W-:-:S05]  /*0ca0*/  IMAD.WIDE R8, R11, 0x4, R8 ;  /* 0x000000040b087825 */ /* 0x000fca00078e0208 */
[----:B0-----:R-:W-:Y:S01]  /*0cb0*/  STG.E.128 desc[UR6][R8.64], R4 ;  /* 0x0000000408007986 */ /* 0x001fe2000c101d06 */
[----:B------:R-:W-:Y:S05]  /*0cc0*/  EXIT ;  /* 0x000000000000794d */ /* 0x000fea0003800000 */
.L_x_0:
[----:B------:R-:W-:-:S00]  /*0cd0*/  BRA `(.L_x_0) ;  /* 0xfffffffc00fc7947 */ /* 0x000fc0000383ffff */
[----:B------:R-:W-:-:S00]  /*0ce0*/  NOP ;  /* 0x0000000000007918 */ /* 0x000fc00000000000 */
        /* <DEDUP_REMOVED lines=9> */
.L_x_1:


//--------------------- .nv.global.init           --------------------------
	.section	.nv.global.init,"aw",@progbits
.nv.global.init:
	.type		_$_str,@object
	.size		_$_str,(_$_str_$_2 - _$_str)
_$_str:
        /*0000*/ 	.byte	0x5f, 0x5f, 0x43, 0x55, 0x44, 0x41, 0x5f, 0x46, 0x54, 0x5a, 0x00
	.type		_$_str_$_2,@object
	.size		_$_str_$_2,(.L_1 - _$_str_$_2)
_$_str_$_2:
        /*000b*/ 	.byte	0x5f, 0x5f, 0x43, 0x55, 0x44, 0x41, 0x5f, 0x50, 0x52, 0x45, 0x43, 0x5f, 0x53, 0x51, 0x52, 0x54
        /*001b*/ 	.byte	0x00
.L_1:


//--------------------- .nv.shared.triton_poi_fused__native_batch_norm_legit_no_training_relu_38 --------------------------
	.section	.nv.shared.triton_poi_fused__native_batch_norm_legit_no_training_relu_38,"aw",@nobits
	.sectionflags	@""
	.align	16
	.zero		1024


//--------------------- .nv.constant0.triton_poi_fused__native_batch_norm_legit_no_training_relu_38 --------------------------
	.section	.nv.constant0.triton_poi_fused__native_batch_norm_legit_no_training_relu_38,"a",@progbits
	.sectionflags	@""
	.align	4
.nv.constant0.triton_poi_fused__native_batch_norm_legit_no_training_relu_38:
	.zero		584
